//
// Generated by NVIDIA NVVM Compiler
//
// Compiler Build ID: CL-36424714
// Cuda compilation tools, release 13.0, V13.0.88
// Based on NVVM 20.0.0
//

.version 9.0
.target sm_100
.address_size 64

	// .globl	filter_passthrough_kernel
.extern .func  (.param .b32 func_retval0) vprintf
(
	.param .b64 vprintf_param_0,
	.param .b64 vprintf_param_1
)
;
.global .align 1 .b8 $str[5] = {37, 100, 32, 10};

.visible .entry filter_passthrough_kernel(
	.param .u64 .ptr .align 1 filter_passthrough_kernel_param_0,
	.param .u64 .ptr .align 1 filter_passthrough_kernel_param_1,
	.param .u64 .ptr .align 1 filter_passthrough_kernel_param_2,
	.param .f32 filter_passthrough_kernel_param_3
)
{
	.local .align 8 .b8 	__local_depot0[8];
	.reg .b64 	%SP;
	.reg .b64 	%SPL;
	.reg .pred 	%p<5>;
	.reg .b32 	%r<16>;
	.reg .b32 	%f<5>;
	.reg .b64 	%rd<17>;

	mov.u64 	%SPL, __local_depot0;
	cvta.local.u64 	%SP, %SPL;
	ld.param.u64 	%rd4, [filter_passthrough_kernel_param_0];
	ld.param.u64 	%rd5, [filter_passthrough_kernel_param_1];
	ld.param.u64 	%rd6, [filter_passthrough_kernel_param_2];
	ld.param.f32 	%f1, [filter_passthrough_kernel_param_3];
	mov.u32 	%r2, %ctaid.x;
	mov.u32 	%r3, %ctaid.y;
	mov.u32 	%r4, %nctaid.x;
	mad.lo.s32 	%r5, %r3, %r4, %r2;
	mov.u32 	%r6, %ntid.x;
	mov.u32 	%r7, %ntid.y;
	mov.u32 	%r8, %tid.y;
	mov.u32 	%r9, %tid.x;
	mad.lo.s32 	%r10, %r5, %r7, %r8;
	mad.lo.s32 	%r1, %r10, %r6, %r9;
	setp.lt.s32 	%p1, %r1, 1048577;
	@%p1 bra 	$L__BB0_2;
	add.u64 	%rd7, %SP, 0;
	add.u64 	%rd8, %SPL, 0;
	st.local.u32 	[%rd8], %r1;
	mov.u64 	%rd9, $str;
	cvta.global.u64 	%rd10, %rd9;
	{ // callseq 0, 0
	.param .b64 param0;
	st.param.b64 	[param0], %rd10;
	.param .b64 param1;
	st.param.b64 	[param1], %rd7;
	.param .b32 retval0;
	call.uni (retval0), 
	vprintf, 
	(
	param0, 
	param1
	);
	ld.param.b32 	%r11, [retval0];
	} // callseq 0
$L__BB0_2:
	cvta.to.global.u64 	%rd11, %rd4;
	mul.wide.s32 	%rd12, %r1, 4;
	add.s64 	%rd1, %rd11, %rd12;
	ld.global.f32 	%f2, [%rd1];
	setp.leu.f32 	%p2, %f2, %f1;
	@%p2 bra 	$L__BB0_4;
	mov.b32 	%r13, -1082130432;
	st.global.u32 	[%rd1], %r13;
$L__BB0_4:
	cvta.to.global.u64 	%rd13, %rd5;
	add.s64 	%rd2, %rd13, %rd12;
	ld.global.f32 	%f3, [%rd2];
	setp.leu.f32 	%p3, %f3, %f1;
	@%p3 bra 	$L__BB0_6;
	mov.b32 	%r14, -1082130432;
	st.global.u32 	[%rd2], %r14;
$L__BB0_6:
	cvta.to.global.u64 	%rd15, %rd6;
	add.s64 	%rd3, %rd15, %rd12;
	ld.global.f32 	%f4, [%rd3];
	setp.leu.f32 	%p4, %f4, %f1;
	@%p4 bra 	$L__BB0_8;
	mov.b32 	%r15, -1082130432;
	st.global.u32 	[%rd3], %r15;
$L__BB0_8:
	ret;

}


// ===== COMPILED SASS (sm_100) =====

	.target	sm_100

	.elftype	@"ET_EXEC"


//--------------------- .note.nv.tkinfo           --------------------------
	.section	.note.nv.tkinfo,"",@"SHT_NOTE"
	.sectionflags	@"SHF_NOTE_NV_TKINFO"
	.tkinfo
        /*0018*/ 	.word	0x00000002
        /*0030*/ 	.string	""
        /*0030*/ 	.string	"ptxas"
        /*0030*/ 	.string	"Cuda compilation tools, release 13.0, V13.0.88"
        /*0030*/ 	.string	"Build cuda_13.0.r13.0/compiler.36424714_0"
        /*0030*/ 	.string	"-arch sm_100 -m 64 "



//--------------------- .note.nv.cuinfo           --------------------------
	.section	.note.nv.cuinfo,"",@"SHT_NOTE"
	.sectionflags	@"SHF_NOTE_NV_CUINFO"
        /*0018*/ 	.short	0x0002
        /*001a*/ 	.short	0x0064
        /*001c*/ 	.short	0x0082
	.zero		2


//--------------------- .nv.info                  --------------------------
	.section	.nv.info,"",@"SHT_CUDA_INFO"
	.align	4


	//----- nvinfo : EIATTR_REGCOUNT
	.align		4
        /*0000*/ 	.byte	0x04, 0x2f
        /*0002*/ 	.short	(.L_2 - .L_1)
	.align		4
.L_1:
        /*0004*/ 	.word	index@(filter_passthrough_kernel)
        /*0008*/ 	.word	0x00000018


	//----- nvinfo : EIATTR_FRAME_SIZE
	.align		4
.L_2:
        /*000c*/ 	.byte	0x04, 0x11
        /*000e*/ 	.short	(.L_4 - .L_3)
	.align		4
.L_3:
        /*0010*/ 	.word	index@(filter_passthrough_kernel)
        /*0014*/ 	.word	0x00000008


	//----- nvinfo : EIATTR_MIN_STACK_SIZE
	.align		4
.L_4:
        /*0018*/ 	.byte	0x04, 0x12
        /*001a*/ 	.short	(.L_6 - .L_5)
	.align		4
.L_5:
        /*001c*/ 	.word	index@(filter_passthrough_kernel)
        /*0020*/ 	.word	0x00000008
.L_6:


//--------------------- .nv.compat                --------------------------
	.section	.nv.compat,"",@"SHT_CUDA_COMPAT_INFO"
	.align	4
        /*0000*/ 	.byte	0x02, 0x09, 0x00, 0x00, 0x02, 0x02, 0x01, 0x00, 0x02, 0x05, 0x05, 0x00, 0x03, 0x07, 0x01, 0x01
        /*0010*/ 	.byte	0x02, 0x03, 0x00, 0x00, 0x02, 0x06, 0x01, 0x00, 0x04, 0x0b, 0x08, 0x00, 0x09, 0x00, 0x00, 0x00
        /*0020*/ 	.byte	0x00, 0x00, 0x00, 0x00


//--------------------- .nv.info.filter_passthrough_kernel --------------------------
	.section	.nv.info.filter_passthrough_kernel,"",@"SHT_CUDA_INFO"
	.sectionflags	@""
	.align	4


	//----- nvinfo : EIATTR_CUDA_API_VERSION
	.align		4
        /*0000*/ 	.byte	0x04, 0x37
        /*0002*/ 	.short	(.L_8 - .L_7)
.L_7:
        /*0004*/ 	.word	0x00000082


	//----- nvinfo : EIATTR_KPARAM_INFO
	.align		4
.L_8:
        /*0008*/ 	.byte	0x04, 0x17
        /*000a*/ 	.short	(.L_10 - .L_9)
.L_9:
        /*000c*/ 	.word	0x00000000
        /*0010*/ 	.short	0x0003
        /*0012*/ 	.short	0x0018
        /*0014*/ 	.byte	0x00, 0xf0, 0x11, 0x00


	//----- nvinfo : EIATTR_KPARAM_INFO
	.align		4
.L_10:
        /*0018*/ 	.byte	0x04, 0x17
        /*001a*/ 	.short	(.L_12 - .L_11)
.L_11:
        /*001c*/ 	.word	0x00000000
        /*0020*/ 	.short	0x0002
        /*0022*/ 	.short	0x0010
        /*0024*/ 	.byte	0x00, 0xf5, 0x21, 0x00


	//----- nvinfo : EIATTR_KPARAM_INFO
	.align		4
.L_12:
        /*0028*/ 	.byte	0x04, 0x17
        /*002a*/ 	.short	(.L_14 - .L_13)
.L_13:
        /*002c*/ 	.word	0x00000000
        /*0030*/ 	.short	0x0001
        /*0032*/ 	.short	0x0008
        /*0034*/ 	.byte	0x00, 0xf5, 0x21, 0x00


	//----- nvinfo : EIATTR_KPARAM_INFO
	.align		4
.L_14:
        /*0038*/ 	.byte	0x04, 0x17
        /*003a*/ 	.short	(.L_16 - .L_15)
.L_15:
        /*003c*/ 	.word	0x00000000
        /*0040*/ 	.short	0x0000
        /*0042*/ 	.short	0x0000
        /*0044*/ 	.byte	0x00, 0xf5, 0x21, 0x00


	//----- nvinfo : EIATTR_SPARSE_MMA_MASK
	.align		4
.L_16:
        /*0048*/ 	.byte	0x03, 0x50
        /*004a*/ 	.short	0x0000


	//----- nvinfo : EIATTR_MAXREG_COUNT
	.align		4
        /*004c*/ 	.byte	0x03, 0x1b
        /*004e*/ 	.short	0x00ff


	//----- nvinfo : EIATTR_EXTERNS
	.align		4
        /*0050*/ 	.byte	0x04, 0x0f
        /*0052*/ 	.short	(.L_18 - .L_17)


	//   ....[0]....
	.align		4
.L_17:
        /*0054*/ 	.word	index@(vprintf)


	//----- nvinfo : EIATTR_MERCURY_ISA_VERSION
	.align		4
.L_18:
        /*0058*/ 	.byte	0x03, 0x5f
        /*005a*/ 	.short	0x0101


	//----- nvinfo : EIATTR_VRC_CTA_INIT_COUNT
	.align		4
        /*005c*/ 	.byte	0x02, 0x4a
	.zero		1
	.zero		1


	//----- nvinfo : EIATTR_SYSCALL_OFFSETS
	.align		4
        /*0060*/ 	.byte	0x04, 0x46
        /*0062*/ 	.short	(.L_20 - .L_19)


	//   ....[0]....
.L_19:
        /*0064*/ 	.word	0x000001b0


	//----- nvinfo : EIATTR_EXIT_INSTR_OFFSETS
	.align		4
.L_20:
        /*0068*/ 	.byte	0x04, 0x1c
        /*006a*/ 	.short	(.L_22 - .L_21)


	//   ....[0]....
.L_21:
        /*006c*/ 	.word	0x000002e0


	//   ....[1]....
        /*0070*/ 	.word	0x00000310


	//----- nvinfo : EIATTR_CRS_STACK_SIZE
	.align		4
.L_22:
        /*0074*/ 	.byte	0x04, 0x1e
        /*0076*/ 	.short	(.L_24 - .L_23)
.L_23:
        /*0078*/ 	.word	0x00000000


	//----- nvinfo : EIATTR_CBANK_PARAM_SIZE
	.align		4
.L_24:
        /*007c*/ 	.byte	0x03, 0x19
        /*007e*/ 	.short	0x001c


	//----- nvinfo : EIATTR_PARAM_CBANK
	.align		4
        /*0080*/ 	.byte	0x04, 0x0a
        /*0082*/ 	.short	(.L_26 - .L_25)
	.align		4
.L_25:
        /*0084*/ 	.word	index@(.nv.constant0.filter_passthrough_kernel)
        /*0088*/ 	.short	0x0380
        /*008a*/ 	.short	0x001c


	//----- nvinfo : EIATTR_SW_WAR
	.align		4
.L_26:
        /*008c*/ 	.byte	0x04, 0x36
        /*008e*/ 	.short	(.L_28 - .L_27)
.L_27:
        /*0090*/ 	.word	0x00000008
.L_28:


//--------------------- .nv.callgraph             --------------------------
	.section	.nv.callgraph,"",@"SHT_CUDA_CALLGRAPH"
	.align	4
	.sectionentsize	8
	.align		4
        /*0000*/ 	.word	0x00000000
	.align		4
        /*0004*/ 	.word	0xffffffff
	.align		4
        /*0008*/ 	.word	index@(filter_passthrough_kernel)
	.align		4
        /*000c*/ 	.word	index@(vprintf)
	.align		4
        /*0010*/ 	.word	0x00000000
	.align		4
        /*0014*/ 	.word	0xfffffffe
	.align		4
        /*0018*/ 	.word	0x00000000
	.align		4
        /*001c*/ 	.word	0xfffffffd
	.align		4
        /*0020*/ 	.word	0x00000000
	.align		4
        /*0024*/ 	.word	0xfffffffc


//--------------------- .nv.constant4             --------------------------
	.section	.nv.constant4,"a",@progbits
	.align	8
	.align		8
.nv.constant4:
        /*0000*/ 	.dword	vprintf
	.align		8
        /*0008*/ 	.dword	$str


//--------------------- .text.filter_passthrough_kernel --------------------------
	.section	.text.filter_passthrough_kernel,"ax",@progbits
	.align	128
        .global         filter_passthrough_kernel
        .type           filter_passthrough_kernel,@function
        .size           filter_passthrough_kernel,(.L_x_3 - filter_passthrough_kernel)
        .other          filter_passthrough_kernel,@"STO_CUDA_ENTRY STV_DEFAULT"
filter_passthrough_kernel:
.text.filter_passthrough_kernel:
[----:B------:R-:W0:Y:S01]  /*0000*/  LDC R1, c[0x0][0x37c] ;  /* 0x0000df00ff017b82 */ /* 0x000e220000000800 */
[----:B------:R-:W1:Y:S07]  /*0010*/  S2R R3, SR_TID.Y ;  /* 0x0000000000037919 */ /* 0x000e6e0000002200 */
[----:B------:R-:W-:Y:S01]  /*0020*/  S2UR UR4, SR_CTAID.X ;  /* 0x00000000000479c3 */ /* 0x000fe20000002500 */
[----:B------:R-:W2:Y:S01]  /*0030*/  LDCU UR8, c[0x0][0x2fc] ;  /* 0x00005f80ff0877ac */ /* 0x000ea20008000800 */
[----:B0-----:R-:W-:Y:S01]  /*0040*/  VIADD R1, R1, 0xfffffff8 ;  /* 0xfffffff801017836 */ /* 0x001fe20000000000 */
[----:B------:R-:W0:Y:S01]  /*0050*/  S2R R5, SR_TID.X ;  /* 0x0000000000057919 */ /* 0x000e220000002100 */
[----:B------:R-:W-:Y:S01]  /*0060*/  BSSY.RECONVERGENT B6, `(.L_x_0) ;  /* 0x0000016000067945 */ /* 0x000fe20003800200 */
[----:B------:R-:W3:Y:S03]  /*0070*/  LDCU UR6, c[0x0][0x370] ;  /* 0x00006e00ff0677ac */ /* 0x000ee60008000800 */
[----:B------:R-:W3:Y:S01]  /*0080*/  S2UR UR5, SR_CTAID.Y ;  /* 0x00000000000579c3 */ /* 0x000ee20000002600 */
[----:B------:R-:W0:Y:S01]  /*0090*/  LDCU UR9, c[0x0][0x360] ;  /* 0x00006c00ff0977ac */ /* 0x000e220008000800 */
[----:B------:R-:W4:Y:S06]  /*00a0*/  LDCU UR7, c[0x0][0x2f8] ;  /* 0x00005f00ff0777ac */ /* 0x000f2c0008000800 */
[----:B------:R-:W1:Y:S01]  /*00b0*/  LDC R2, c[0x0][0x364] ;  /* 0x0000d900ff027b82 */ /* 0x000e620000000800 */
[----:B------:R-:W0:Y:S01]  /*00c0*/  LDCU.64 UR36, c[0x0][0x358] ;  /* 0x00006b00ff2477ac */ /* 0x000e220008000a00 */
[----:B----4-:R-:W-:Y:S01]  /*00d0*/  IADD3 R6, P1, PT, R1, UR7, RZ ;  /* 0x0000000701067c10 */ /* 0x010fe2000ff3e0ff */
[----:B---3--:R-:W-:-:S03]  /*00e0*/  UIMAD UR4, UR5, UR6, UR4 ;  /* 0x00000006050472a4 */ /* 0x008fc6000f8e0204 */
[----:B--2---:R-:W-:-:S03]  /*00f0*/  IADD3.X R7, PT, PT, RZ, UR8, RZ, P1, !PT ;  /* 0x00000008ff077c10 */ /* 0x004fc60008ffe4ff */
[----:B-1----:R-:W-:-:S04]  /*0100*/  IMAD R2, R2, UR4, R3 ;  /* 0x0000000402027c24 */ /* 0x002fc8000f8e0203 */
[----:B0-----:R-:W-:-:S05]  /*0110*/  IMAD R2, R2, UR9, R5 ;  /* 0x0000000902027c24 */ /* 0x001fca000f8e0205 */
[----:B------:R-:W-:-:S13]  /*0120*/  ISETP.GE.AND P0, PT, R2, 0x100001, PT ;  /* 0x001000010200780c */ /* 0x000fda0003f06270 */
[----:B------:R-:W-:Y:S05]  /*0130*/  @!P0 BRA `(.L_x_1) ;  /* 0x0000000000208947 */ /* 0x000fea0003800000 */
[----:B------:R-:W-:Y:S01]  /*0140*/  MOV R0, 0x0 ;  /* 0x0000000000007802 */ /* 0x000fe20000000f00 */
[----:B------:R0:W-:Y:S01]  /*0150*/  STL [R1], R2 ;  /* 0x0000000201007387 */ /* 0x0001e20000100800 */
[----:B------:R-:W1:Y:S02]  /*0160*/  LDCU.64 UR4, c[0x4][0x8] ;  /* 0x01000100ff0477ac */ /* 0x000e640008000a00 */
[----:B------:R0:W2:Y:S01]  /*0170*/  LDC.64 R8, c[0x4][R0] ;  /* 0x0100000000087b82 */ /* 0x0000a20000000a00 */
[----:B-1----:R-:W-:Y:S01]  /*0180*/  IMAD.U32 R4, RZ, RZ, UR4 ;  /* 0x00000004ff047e24 */ /* 0x002fe2000f8e00ff */
[----:B0-----:R-:W-:-:S07]  /*0190*/  MOV R5, UR5 ;  /* 0x0000000500057c02 */ /* 0x001fce0008000f00 */
[----:B------:R-:W-:-:S07]  /*01a0*/  LEPC R20, `(.L_x_1) ;  /* 0x000000001014794e */ /* 0x000fce0000000000 */
[----:B--2---:R-:W-:Y:S05]  /*01b0*/  CALL.ABS.NOINC R8 ;  /* 0x0000000008007343 */ /* 0x004fea0003c00000 */
.L_x_1:
[----:B------:R-:W-:Y:S05]  /*01c0*/  BSYNC.RECONVERGENT B6 ;  /* 0x0000000000067941 */ /* 0x000fea0003800200 */
.L_x_0:
[----:B------:R-:W0:Y:S01]  /*01d0*/  LDC.64 R4, c[0x0][0x380] ;  /* 0x0000e000ff047b82 */ /* 0x000e220000000a00 */
[----:B------:R-:W1:Y:S07]  /*01e0*/  LDCU UR4, c[0x0][0x398] ;  /* 0x00007300ff0477ac */ /* 0x000e6e0008000800 */
[----:B------:R-:W2:Y:S08]  /*01f0*/  LDC.64 R6, c[0x0][0x388] ;  /* 0x0000e200ff067b82 */ /* 0x000eb00000000a00 */
[----:B------:R-:W3:Y:S01]  /*0200*/  LDC.64 R8, c[0x0][0x390] ;  /* 0x0000e400ff087b82 */ /* 0x000ee20000000a00 */
[----:B0-----:R-:W-:-:S05]  /*0210*/  IMAD.WIDE R4, R2, 0x4, R4 ;  /* 0x0000000402047825 */ /* 0x001fca00078e0204 */
[----:B------:R-:W1:Y:S01]  /*0220*/  LDG.E R0, desc[UR36][R4.64] ;  /* 0x0000002404007981 */ /* 0x000e62000c1e1900 */
[----:B--2---:R-:W-:Y:S01]  /*0230*/  IMAD.WIDE R6, R2, 0x4, R6 ;  /* 0x0000000402067825 */ /* 0x004fe200078e0206 */
[----:B-1----:R-:W-:-:S13]  /*0240*/  FSETP.GT.AND P0, PT, R0, UR4, PT ;  /* 0x0000000400007c0b */ /* 0x002fda000bf04000 */
[----:B------:R-:W-:-:S05]  /*0250*/  @P0 IMAD.MOV.U32 R11, RZ, RZ, -0x40800000 ;  /* 0xbf800000ff0b0424 */ /* 0x000fca00078e00ff */
[----:B------:R0:W-:Y:S04]  /*0260*/  @P0 STG.E desc[UR36][R4.64], R11 ;  /* 0x0000000b04000986 */ /* 0x0001e8000c101924 */
[----:B------:R-:W2:Y:S01]  /*0270*/  LDG.E R0, desc[UR36][R6.64] ;  /* 0x0000002406007981 */ /* 0x000ea2000c1e1900 */
[----:B---3--:R-:W-:Y:S01]  /*0280*/  IMAD.WIDE R2, R2, 0x4, R8 ;  /* 0x0000000402027825 */ /* 0x008fe200078e0208 */
[----:B--2---:R-:W-:-:S13]  /*0290*/  FSETP.GT.AND P0, PT, R0, UR4, PT ;  /* 0x0000000400007c0b */ /* 0x004fda000bf04000 */
[----:B------:R-:W-:-:S05]  /*02a0*/  @P0 MOV R13, 0xbf800000 ;  /* 0xbf800000000d0802 */ /* 0x000fca0000000f00 */
[----:B------:R0:W-:Y:S04]  /*02b0*/  @P0 STG.E desc[UR36][R6.64], R13 ;  /* 0x0000000d06000986 */ /* 0x0001e8000c101924 */
[----:B------:R-:W2:Y:S02]  /*02c0*/  LDG.E R0, desc[UR36][R2.64] ;  /* 0x0000002402007981 */ /* 0x000ea4000c1e1900 */
[----:B--2---:R-:W-:-:S13]  /*02d0*/  FSETP.GT.AND P0, PT, R0, UR4, PT ;  /* 0x0000000400007c0b */ /* 0x004fda000bf04000 */
[----:B0-----:R-:W-:Y:S05]  /*02e0*/  @!P0 EXIT ;  /* 0x000000000000894d */ /* 0x001fea0003800000 */
[----:B------:R-:W-:-:S05]  /*02f0*/  IMAD.MOV.U32 R5, RZ, RZ, -0x40800000 ;  /* 0xbf800000ff057424 */ /* 0x000fca00078e00ff */
[----:B------:R-:W-:Y:S01]  /*0300*/  STG.E desc[UR36][R2.64], R5 ;  /* 0x0000000502007986 */ /* 0x000fe2000c101924 */
[----:B------:R-:W-:Y:S05]  /*0310*/  EXIT ;  /* 0x000000000000794d */ /* 0x000fea0003800000 */
.L_x_2:
[----:B------:R-:W-:-:S00]  /*0320*/  BRA `(.L_x_2) ;  /* 0xfffffffc00fc7947 */ /* 0x000fc0000383ffff */
[----:B------:R-:W-:-:S00]  /*0330*/  NOP ;  /* 0x0000000000007918 */ /* 0x000fc00000000000 */
        /* <DEDUP_REMOVED lines=12> */
.L_x_3:


//--------------------- .nv.global.init           --------------------------
	.section	.nv.global.init,"aw",@progbits
.nv.global.init:
	.type		$str,@object
	.size		$str,(.L_0 - $str)
$str:
        /*0000*/ 	.byte	0x25, 0x64, 0x20, 0x0a, 0x00
.L_0:


//--------------------- .nv.shared.reserved.0     --------------------------
	.section	.nv.shared.reserved.0,"aw",@nobits
	.weak		__nv_reservedSMEM_offset_0_alias
	.size		__nv_reservedSMEM_offset_0_alias, 0, 64
	.other		__nv_reservedSMEM_offset_0_alias,@"STO_CUDA_RESERVED_SHARED STV_DEFAULT"
__nv_reservedSMEM_offset_0_alias:
	.zero		0
	.zero		64


//--------------------- .nv.constant0.filter_passthrough_kernel --------------------------
	.section	.nv.constant0.filter_passthrough_kernel,"a",@progbits
	.sectionflags	@""
	.align	4
.nv.constant0.filter_passthrough_kernel:
	.zero		924


//--------------------- SYMBOLS --------------------------

	.type		.nv.reservedSmem.offset0,@object
	.size		.nv.reservedSmem.offset0,0x4
	.type		vprintf,@function
